//
// Generated by NVIDIA NVVM Compiler
//
// Compiler Build ID: CL-36424714
// Cuda compilation tools, release 13.0, V13.0.88
// Based on NVVM 20.0.0
//

.version 9.0
.target sm_100
.address_size 64

	// .globl	_Z16tensoradd_kernelPKfS0_Pfi

.visible .entry _Z16tensoradd_kernelPKfS0_Pfi(
	.param .u64 .ptr .align 1 _Z16tensoradd_kernelPKfS0_Pfi_param_0,
	.param .u64 .ptr .align 1 _Z16tensoradd_kernelPKfS0_Pfi_param_1,
	.param .u64 .ptr .align 1 _Z16tensoradd_kernelPKfS0_Pfi_param_2,
	.param .u32 _Z16tensoradd_kernelPKfS0_Pfi_param_3
)
{
	.reg .pred 	%p<2>;
	.reg .b32 	%r<6>;
	.reg .b32 	%f<4>;
	.reg .b64 	%rd<11>;

	ld.param.u64 	%rd1, [_Z16tensoradd_kernelPKfS0_Pfi_param_0];
	ld.param.u64 	%rd2, [_Z16tensoradd_kernelPKfS0_Pfi_param_1];
	ld.param.u64 	%rd3, [_Z16tensoradd_kernelPKfS0_Pfi_param_2];
	ld.param.u32 	%r2, [_Z16tensoradd_kernelPKfS0_Pfi_param_3];
	mov.u32 	%r3, %ctaid.x;
	mov.u32 	%r4, %ntid.x;
	mov.u32 	%r5, %tid.x;
	mad.lo.s32 	%r1, %r3, %r4, %r5;
	setp.ge.s32 	%p1, %r1, %r2;
	@%p1 bra 	$L__BB0_2;
	cvta.to.global.u64 	%rd4, %rd1;
	cvta.to.global.u64 	%rd5, %rd2;
	cvta.to.global.u64 	%rd6, %rd3;
	mul.wide.s32 	%rd7, %r1, 4;
	add.s64 	%rd8, %rd4, %rd7;
	ld.global.f32 	%f1, [%rd8];
	add.s64 	%rd9, %rd5, %rd7;
	ld.global.f32 	%f2, [%rd9];
	add.f32 	%f3, %f1, %f2;
	add.s64 	%rd10, %rd6, %rd7;
	st.global.f32 	[%rd10], %f3;
$L__BB0_2:
	ret;

}


// ===== COMPILED SASS (sm_100) =====

	.target	sm_100

	.elftype	@"ET_EXEC"


//--------------------- .note.nv.tkinfo           --------------------------
	.section	.note.nv.tkinfo,"",@"SHT_NOTE"
	.sectionflags	@"SHF_NOTE_NV_TKINFO"
	.tkinfo
        /*0018*/ 	.word	0x00000002
        /*0030*/ 	.string	""
        /*0030*/ 	.string	"ptxas"
        /*0030*/ 	.string	"Cuda compilation tools, release 13.0, V13.0.88"
        /*0030*/ 	.string	"Build cuda_13.0.r13.0/compiler.36424714_0"
        /*0030*/ 	.string	"-arch sm_100 -m 64 "



//--------------------- .note.nv.cuinfo           --------------------------
	.section	.note.nv.cuinfo,"",@"SHT_NOTE"
	.sectionflags	@"SHF_NOTE_NV_CUINFO"
        /*0018*/ 	.short	0x0002
        /*001a*/ 	.short	0x0064
        /*001c*/ 	.short	0x0082
	.zero		2


//--------------------- .nv.info                  --------------------------
	.section	.nv.info,"",@"SHT_CUDA_INFO"
	.align	4


	//----- nvinfo : EIATTR_REGCOUNT
	.align		4
        /*0000*/ 	.byte	0x04, 0x2f
        /*0002*/ 	.short	(.L_1 - .L_0)
	.align		4
.L_0:
        /*0004*/ 	.word	index@(_Z16tensoradd_kernelPKfS0_Pfi)
        /*0008*/ 	.word	0x0000000c


	//----- nvinfo : EIATTR_FRAME_SIZE
	.align		4
.L_1:
        /*000c*/ 	.byte	0x04, 0x11
        /*000e*/ 	.short	(.L_3 - .L_2)
	.align		4
.L_2:
        /*0010*/ 	.word	index@(_Z16tensoradd_kernelPKfS0_Pfi)
        /*0014*/ 	.word	0x00000000


	//----- nvinfo : EIATTR_MIN_STACK_SIZE
	.align		4
.L_3:
        /*0018*/ 	.byte	0x04, 0x12
        /*001a*/ 	.short	(.L_5 - .L_4)
	.align		4
.L_4:
        /*001c*/ 	.word	index@(_Z16tensoradd_kernelPKfS0_Pfi)
        /*0020*/ 	.word	0x00000000
.L_5:


//--------------------- .nv.compat                --------------------------
	.section	.nv.compat,"",@"SHT_CUDA_COMPAT_INFO"
	.align	4
        /*0000*/ 	.byte	0x02, 0x09, 0x00, 0x00, 0x02, 0x02, 0x01, 0x00, 0x02, 0x05, 0x05, 0x00, 0x03, 0x07, 0x01, 0x01
        /*0010*/ 	.byte	0x02, 0x03, 0x00, 0x00, 0x02, 0x06, 0x01, 0x00, 0x04, 0x0b, 0x08, 0x00, 0x09, 0x00, 0x00, 0x00
        /*0020*/ 	.byte	0x00, 0x00, 0x00, 0x00


//--------------------- .nv.info._Z16tensoradd_kernelPKfS0_Pfi --------------------------
	.section	.nv.info._Z16tensoradd_kernelPKfS0_Pfi,"",@"SHT_CUDA_INFO"
	.sectionflags	@""
	.align	4


	//----- nvinfo : EIATTR_CUDA_API_VERSION
	.align		4
        /*0000*/ 	.byte	0x04, 0x37
        /*0002*/ 	.short	(.L_7 - .L_6)
.L_6:
        /*0004*/ 	.word	0x00000082


	//----- nvinfo : EIATTR_KPARAM_INFO
	.align		4
.L_7:
        /*0008*/ 	.byte	0x04, 0x17
        /*000a*/ 	.short	(.L_9 - .L_8)
.L_8:
        /*000c*/ 	.word	0x00000000
        /*0010*/ 	.short	0x0003
        /*0012*/ 	.short	0x0018
        /*0014*/ 	.byte	0x00, 0xf0, 0x11, 0x00


	//----- nvinfo : EIATTR_KPARAM_INFO
	.align		4
.L_9:
        /*0018*/ 	.byte	0x04, 0x17
        /*001a*/ 	.short	(.L_11 - .L_10)
.L_10:
        /*001c*/ 	.word	0x00000000
        /*0020*/ 	.short	0x0002
        /*0022*/ 	.short	0x0010
        /*0024*/ 	.byte	0x00, 0xf5, 0x21, 0x00


	//----- nvinfo : EIATTR_KPARAM_INFO
	.align		4
.L_11:
        /*0028*/ 	.byte	0x04, 0x17
        /*002a*/ 	.short	(.L_13 - .L_12)
.L_12:
        /*002c*/ 	.word	0x00000000
        /*0030*/ 	.short	0x0001
        /*0032*/ 	.short	0x0008
        /*0034*/ 	.byte	0x00, 0xf5, 0x21, 0x00


	//----- nvinfo : EIATTR_KPARAM_INFO
	.align		4
.L_13:
        /*0038*/ 	.byte	0x04, 0x17
        /*003a*/ 	.short	(.L_15 - .L_14)
.L_14:
        /*003c*/ 	.word	0x00000000
        /*0040*/ 	.short	0x0000
        /*0042*/ 	.short	0x0000
        /*0044*/ 	.byte	0x00, 0xf5, 0x21, 0x00


	//----- nvinfo : EIATTR_SPARSE_MMA_MASK
	.align		4
.L_15:
        /*0048*/ 	.byte	0x03, 0x50
        /*004a*/ 	.short	0x0000


	//----- nvinfo : EIATTR_MAXREG_COUNT
	.align		4
        /*004c*/ 	.byte	0x03, 0x1b
        /*004e*/ 	.short	0x00ff


	//----- nvinfo : EIATTR_MERCURY_ISA_VERSION
	.align		4
        /*0050*/ 	.byte	0x03, 0x5f
        /*0052*/ 	.short	0x0101


	//----- nvinfo : EIATTR_VRC_CTA_INIT_COUNT
	.align		4
        /*0054*/ 	.byte	0x02, 0x4a
	.zero		1
	.zero		1


	//----- nvinfo : EIATTR_EXIT_INSTR_OFFSETS
	.align		4
        /*0058*/ 	.byte	0x04, 0x1c
        /*005a*/ 	.short	(.L_17 - .L_16)


	//   ....[0]....
.L_16:
        /*005c*/ 	.word	0x00000070


	//   ....[1]....
        /*0060*/ 	.word	0x00000130


	//----- nvinfo : EIATTR_CBANK_PARAM_SIZE
	.align		4
.L_17:
        /*0064*/ 	.byte	0x03, 0x19
        /*0066*/ 	.short	0x001c


	//----- nvinfo : EIATTR_PARAM_CBANK
	.align		4
        /*0068*/ 	.byte	0x04, 0x0a
        /*006a*/ 	.short	(.L_19 - .L_18)
	.align		4
.L_18:
        /*006c*/ 	.word	index@(.nv.constant0._Z16tensoradd_kernelPKfS0_Pfi)
        /*0070*/ 	.short	0x0380
        /*0072*/ 	.short	0x001c


	//----- nvinfo : EIATTR_SW_WAR
	.align		4
.L_19:
        /*0074*/ 	.byte	0x04, 0x36
        /*0076*/ 	.short	(.L_21 - .L_20)
.L_20:
        /*0078*/ 	.word	0x00000008
.L_21:


//--------------------- .nv.callgraph             --------------------------
	.section	.nv.callgraph,"",@"SHT_CUDA_CALLGRAPH"
	.align	4
	.sectionentsize	8
	.align		4
        /*0000*/ 	.word	0x00000000
	.align		4
        /*0004*/ 	.word	0xffffffff
	.align		4
        /*0008*/ 	.word	0x00000000
	.align		4
        /*000c*/ 	.word	0xfffffffe
	.align		4
        /*0010*/ 	.word	0x00000000
	.align		4
        /*0014*/ 	.word	0xfffffffd
	.align		4
        /*0018*/ 	.word	0x00000000
	.align		4
        /*001c*/ 	.word	0xfffffffc


//--------------------- .text._Z16tensoradd_kernelPKfS0_Pfi --------------------------
	.section	.text._Z16tensoradd_kernelPKfS0_Pfi,"ax",@progbits
	.align	128
        .global         _Z16tensoradd_kernelPKfS0_Pfi
        .type           _Z16tensoradd_kernelPKfS0_Pfi,@function
        .size           _Z16tensoradd_kernelPKfS0_Pfi,(.L_x_1 - _Z16tensoradd_kernelPKfS0_Pfi)
        .other          _Z16tensoradd_kernelPKfS0_Pfi,@"STO_CUDA_ENTRY STV_DEFAULT"
_Z16tensoradd_kernelPKfS0_Pfi:
.text._Z16tensoradd_kernelPKfS0_Pfi:
[----:B------:R-:W-:Y:S01]  /*0000*/  LDC R1, c[0x0][0x37c] ;  /* 0x0000df00ff017b82 */ /* 0x000fe20000000800 */
[----:B------:R-:W0:Y:S07]  /*0010*/  S2R R0, SR_TID.X ;  /* 0x0000000000007919 */ /* 0x000e2e0000002100 */
[----:B------:R-:W0:Y:S01]  /*0020*/  S2UR UR4, SR_CTAID.X ;  /* 0x00000000000479c3 */ /* 0x000e220000002500 */
[----:B------:R-:W1:Y:S07]  /*0030*/  LDCU UR5, c[0x0][0x398] ;  /* 0x00007300ff0577ac */ /* 0x000e6e0008000800 */
[----:B------:R-:W0:Y:S02]  /*0040*/  LDC R9, c[0x0][0x360] ;  /* 0x0000d800ff097b82 */ /* 0x000e240000000800 */
[----:B0-----:R-:W-:-:S05]  /*0050*/  IMAD R9, R9, UR4, R0 ;  /* 0x0000000409097c24 */ /* 0x001fca000f8e0200 */
[----:B-1----:R-:W-:-:S13]  /*0060*/  ISETP.GE.AND P0, PT, R9, UR5, PT ;  /* 0x0000000509007c0c */ /* 0x002fda000bf06270 */
[----:B------:R-:W-:Y:S05]  /*0070*/  @P0 EXIT ;  /* 0x000000000000094d */ /* 0x000fea0003800000 */
[----:B------:R-:W0:Y:S01]  /*0080*/  LDC.64 R2, c[0x0][0x380] ;  /* 0x0000e000ff027b82 */ /* 0x000e220000000a00 */
[----:B------:R-:W1:Y:S07]  /*0090*/  LDCU.64 UR4, c[0x0][0x358] ;  /* 0x00006b00ff0477ac */ /* 0x000e6e0008000a00 */
[----:B------:R-:W2:Y:S08]  /*00a0*/  LDC.64 R4, c[0x0][0x388] ;  /* 0x0000e200ff047b82 */ /* 0x000eb00000000a00 */
[----:B------:R-:W3:Y:S01]  /*00b0*/  LDC.64 R6, c[0x0][0x390] ;  /* 0x0000e400ff067b82 */ /* 0x000ee20000000a00 */
[----:B0-----:R-:W-:-:S06]  /*00c0*/  IMAD.WIDE R2, R9, 0x4, R2 ;  /* 0x0000000409027825 */ /* 0x001fcc00078e0202 */
[----:B-1----:R-:W4:Y:S01]  /*00d0*/  LDG.E R2, desc[UR4][R2.64] ;  /* 0x0000000402027981 */ /* 0x002f22000c1e1900 */
[----:B--2---:R-:W-:-:S06]  /*00e0*/  IMAD.WIDE R4, R9, 0x4, R4 ;  /* 0x0000000409047825 */ /* 0x004fcc00078e0204 */
[----:B------:R-:W4:Y:S01]  /*00f0*/  LDG.E R5, desc[UR4][R4.64] ;  /* 0x0000000404057981 */ /* 0x000f22000c1e1900 */
[----:B---3--:R-:W-:-:S04]  /*0100*/  IMAD.WIDE R6, R9, 0x4, R6 ;  /* 0x0000000409067825 */ /* 0x008fc800078e0206 */
[----:B----4-:R-:W-:-:S05]  /*0110*/  FADD R9, R2, R5 ;  /* 0x0000000502097221 */ /* 0x010fca0000000000 */
[----:B------:R-:W-:Y:S01]  /*0120*/  STG.E desc[UR4][R6.64], R9 ;  /* 0x0000000906007986 */ /* 0x000fe2000c101904 */
[----:B------:R-:W-:Y:S05]  /*0130*/  EXIT ;  /* 0x000000000000794d */ /* 0x000fea0003800000 */
.L_x_0:
[----:B------:R-:W-:-:S00]  /*0140*/  BRA `(.L_x_0) ;  /* 0xfffffffc00fc7947 */ /* 0x000fc0000383ffff */
[----:B------:R-:W-:-:S00]  /*0150*/  NOP ;  /* 0x0000000000007918 */ /* 0x000fc00000000000 */
        /* <DEDUP_REMOVED lines=10> */
.L_x_1:


//--------------------- .nv.shared.reserved.0     --------------------------
	.section	.nv.shared.reserved.0,"aw",@nobits
	.weak		__nv_reservedSMEM_offset_0_alias
	.size		__nv_reservedSMEM_offset_0_alias, 0, 64
	.other		__nv_reservedSMEM_offset_0_alias,@"STO_CUDA_RESERVED_SHARED STV_DEFAULT"
__nv_reservedSMEM_offset_0_alias:
	.zero		0
	.zero		64


//--------------------- .nv.constant0._Z16tensoradd_kernelPKfS0_Pfi --------------------------
	.section	.nv.constant0._Z16tensoradd_kernelPKfS0_Pfi,"a",@progbits
	.sectionflags	@""
	.align	4
.nv.constant0._Z16tensoradd_kernelPKfS0_Pfi:
	.zero		924


//--------------------- SYMBOLS --------------------------

	.type		.nv.reservedSmem.offset0,@object
	.size		.nv.reservedSmem.offset0,0x4
